	.headerflags	@"EF_CUDA_TEXMODE_UNIFIED EF_CUDA_64BIT_ADDRESS EF_CUDA_ACCELERATORS EF_CUDA_SM90 EF_CUDA_VIRTUAL_SM(EF_CUDA_SM90)"
	.elftype	@"ET_EXEC"


//--------------------- .nv.info                  --------------------------
	.section	.nv.info,"",@"SHT_CUDA_INFO"
	.align	4


	//----- nvinfo : EIATTR_REGCOUNT
	.align		4
        /*0000*/ 	.byte	0x04, 0x2f
        /*0002*/ 	.short	(.L_3 - .L_2)
	.align		4
.L_2:
        /*0004*/ 	.word	index@(triton_poi_fused__native_batch_norm_legit_no_training_2)
        /*0008*/ 	.word	0x00000010


	//----- nvinfo : EIATTR_MIN_STACK_SIZE
	.align		4
.L_3:
        /*000c*/ 	.byte	0x04, 0x12
        /*000e*/ 	.short	(.L_5 - .L_4)
	.align		4
.L_4:
        /*0010*/ 	.word	index@(triton_poi_fused__native_batch_norm_legit_no_training_2)
        /*0014*/ 	.word	0x00000000


	//----- nvinfo : EIATTR_FRAME_SIZE
	.align		4
.L_5:
        /*0018*/ 	.byte	0x04, 0x11
        /*001a*/ 	.short	(.L_7 - .L_6)
	.align		4
.L_6:
        /*001c*/ 	.word	index@(triton_poi_fused__native_batch_norm_legit_no_training_2)
        /*0020*/ 	.word	0x00000000


	//----- nvinfo : EIATTR_MIN_STACK_SIZE
	.align		4
.L_7:
        /*0024*/ 	.byte	0x04, 0x12
        /*0026*/ 	.short	(.L_9 - .L_8)
	.align		4
.L_8:
        /*0028*/ 	.word	index@(triton_poi_fused__native_batch_norm_legit_no_training_2)
        /*002c*/ 	.word	0x00000000
.L_9:


//--------------------- .nv.info.triton_poi_fused__native_batch_norm_legit_no_training_2 --------------------------
	.section	.nv.info.triton_poi_fused__native_batch_norm_legit_no_training_2,"",@"SHT_CUDA_INFO"
	.sectionflags	@""
	.align	4


	//----- nvinfo : EIATTR_CUDA_API_VERSION
	.align		4
        /*0000*/ 	.byte	0x04, 0x37
        /*0002*/ 	.short	(.L_11 - .L_10)
.L_10:
        /*0004*/ 	.word	0x0000007c


	//----- nvinfo : EIATTR_KPARAM_INFO
	.align		4
.L_11:
        /*0008*/ 	.byte	0x04, 0x17
        /*000a*/ 	.short	(.L_13 - .L_12)
.L_12:
        /*000c*/ 	.word	0x00000000
        /*0010*/ 	.short	0x0006
        /*0012*/ 	.short	0x0030
        /*0014*/ 	.byte	0x00, 0xf0, 0x11, 0x00


	//----- nvinfo : EIATTR_KPARAM_INFO
	.align		4
.L_13:
        /*0018*/ 	.byte	0x04, 0x17
        /*001a*/ 	.short	(.L_15 - .L_14)
.L_14:
        /*001c*/ 	.word	0x00000000
        /*0020*/ 	.short	0x0005
        /*0022*/ 	.short	0x0028
        /*0024*/ 	.byte	0x00, 0xf4, 0x21, 0x00


	//----- nvinfo : EIATTR_KPARAM_INFO
	.align		4
.L_15:
        /*0028*/ 	.byte	0x04, 0x17
        /*002a*/ 	.short	(.L_17 - .L_16)
.L_16:
        /*002c*/ 	.word	0x00000000
        /*0030*/ 	.short	0x0004
        /*0032*/ 	.short	0x0020
        /*0034*/ 	.byte	0x00, 0xf4, 0x21, 0x00


	//----- nvinfo : EIATTR_KPARAM_INFO
	.align		4
.L_17:
        /*0038*/ 	.byte	0x04, 0x17
        /*003a*/ 	.short	(.L_19 - .L_18)
.L_18:
        /*003c*/ 	.word	0x00000000
        /*0040*/ 	.short	0x0003
        /*0042*/ 	.short	0x0018
        /*0044*/ 	.byte	0x00, 0xf4, 0x21, 0x00


	//----- nvinfo : EIATTR_KPARAM_INFO
	.align		4
.L_19:
        /*0048*/ 	.byte	0x04, 0x17
        /*004a*/ 	.short	(.L_21 - .L_20)
.L_20:
        /*004c*/ 	.word	0x00000000
        /*0050*/ 	.short	0x0002
        /*0052*/ 	.short	0x0010
        /*0054*/ 	.byte	0x00, 0xf4, 0x21, 0x00


	//----- nvinfo : EIATTR_KPARAM_INFO
	.align		4
.L_21:
        /*0058*/ 	.byte	0x04, 0x17
        /*005a*/ 	.short	(.L_23 - .L_22)
.L_22:
        /*005c*/ 	.word	0x00000000
        /*0060*/ 	.short	0x0001
        /*0062*/ 	.short	0x0008
        /*0064*/ 	.byte	0x00, 0xf4, 0x21, 0x00


	//----- nvinfo : EIATTR_KPARAM_INFO
	.align		4
.L_23:
        /*0068*/ 	.byte	0x04, 0x17
        /*006a*/ 	.short	(.L_25 - .L_24)
.L_24:
        /*006c*/ 	.word	0x00000000
        /*0070*/ 	.short	0x0000
        /*0072*/ 	.short	0x0000
        /*0074*/ 	.byte	0x00, 0xf4, 0x21, 0x00


	//----- nvinfo : EIATTR_SPARSE_MMA_MASK
	.align		4
.L_25:
        /*0078*/ 	.byte	0x03, 0x50
        /*007a*/ 	.short	0x0000


	//----- nvinfo : EIATTR_MAXREG_COUNT
	.align		4
        /*007c*/ 	.byte	0x03, 0x1b
        /*007e*/ 	.short	0x00ff


	//----- nvinfo : EIATTR_EXIT_INSTR_OFFSETS
	.align		4
        /*0080*/ 	.byte	0x04, 0x1c
        /*0082*/ 	.short	(.L_27 - .L_26)


	//   ....[0]....
.L_26:
        /*0084*/ 	.word	0x000002d0


	//----- nvinfo : EIATTR_REQNTID
	.align		4
.L_27:
        /*0088*/ 	.byte	0x04, 0x10
        /*008a*/ 	.short	(.L_29 - .L_28)
.L_28:
        /*008c*/ 	.word	0x00000080
        /*0090*/ 	.word	0x00000001
        /*0094*/ 	.word	0x00000001


	//----- nvinfo : EIATTR_CBANK_PARAM_SIZE
	.align		4
.L_29:
        /*0098*/ 	.byte	0x03, 0x19
        /*009a*/ 	.short	0x0034


	//----- nvinfo : EIATTR_PARAM_CBANK
	.align		4
        /*009c*/ 	.byte	0x04, 0x0a
        /*009e*/ 	.short	(.L_31 - .L_30)
	.align		4
.L_30:
        /*00a0*/ 	.word	index@(.nv.constant0.triton_poi_fused__native_batch_norm_legit_no_training_2)
        /*00a4*/ 	.short	0x0210
        /*00a6*/ 	.short	0x0034


	//----- nvinfo : EIATTR_SW_WAR
	.align		4
.L_31:
        /*00a8*/ 	.byte	0x04, 0x36
        /*00aa*/ 	.short	(.L_33 - .L_32)
.L_32:
        /*00ac*/ 	.word	0x00000008
.L_33:


//--------------------- .nv.callgraph             --------------------------
	.section	.nv.callgraph,"",@"SHT_CUDA_CALLGRAPH"
	.align	4
	.sectionentsize	8
	.align		4
        /*0000*/ 	.word	0x00000000
	.align		4
        /*0004*/ 	.word	0xffffffff
	.align		4
        /*0008*/ 	.word	0x00000000
	.align		4
        /*000c*/ 	.word	0xfffffffe
	.align		4
        /*0010*/ 	.word	0x00000000
	.align		4
        /*0014*/ 	.word	0xfffffffd
	.align		4
        /*0018*/ 	.word	0x00000000
	.align		4
        /*001c*/ 	.word	0xfffffffc


//--------------------- .nv.constant4             --------------------------
	.section	.nv.constant4,"a",@progbits
	.align	8
	.align		8
.nv.constant4:
        /*0000*/ 	.dword	_$_str
	.align		8
        /*0008*/ 	.dword	_$_str_$_2


//--------------------- .text.triton_poi_fused__native_batch_norm_legit_no_training_2 --------------------------
	.section	.text.triton_poi_fused__native_batch_norm_legit_no_training_2,"ax",@progbits
	.align	128
        .global         triton_poi_fused__native_batch_norm_legit_no_training_2
        .type           triton_poi_fused__native_batch_norm_legit_no_training_2,@function
        .size           triton_poi_fused__native_batch_norm_legit_no_training_2,(.L_x_1 - triton_poi_fused__native_batch_norm_legit_no_training_2)
        .other          triton_poi_fused__native_batch_norm_legit_no_training_2,@"STO_CUDA_ENTRY STV_DEFAULT"
triton_poi_fused__native_batch_norm_legit_no_training_2:
.text.triton_poi_fused__native_batch_norm_legit_no_training_2:
[----:B------:R-:W-:Y:S01]  /*0000*/  LDC R1, c[0x0][0x28] ;  /* 0x00000a00ff017b82 */ /* 0x000fe20000000800 */
[----:B------:R-:W1:Y:S07]  /*0010*/  S2R R0, SR_TID.X ;  /* 0x0000000000007919 */ /* 0x000e6e0000002100 */
[----:B------:R-:W2:Y:S01]  /*0020*/  LDC.64 R6, c[0x0][0x220] ;  /* 0x00008800ff067b82 */ /* 0x000ea20000000a00 */
[----:B------:R-:W-:Y:S01]  /*0030*/  ULDC.64 UR4, c[0x0][0x208] ;  /* 0x0000820000047ab9 */ /* 0x000fe20000000a00 */
[----:B------:R-:W3:Y:S06]  /*0040*/  S2R R3, SR_CTAID.X ;  /* 0x0000000000037919 */ /* 0x000eec0000002500 */
[----:B------:R-:W4:Y:S08]  /*0050*/  LDC.64 R4, c[0x0][0x218] ;  /* 0x00008600ff047b82 */ /* 0x000f300000000a00 */
[----:B------:R-:W5:Y:S08]  /*0060*/  LDC.64 R8, c[0x0][0x228] ;  /* 0x00008a00ff087b82 */ /* 0x000f700000000a00 */
[----:B------:R-:W5:Y:S01]  /*0070*/  LDC.64 R10, c[0x0][0x230] ;  /* 0x00008c00ff0a7b82 */ /* 0x000f620000000a00 */
[----:B-1----:R-:W-:-:S02]  /*0080*/  LOP3.LUT R0, R0, 0x7f, RZ, 0xc0, !PT ;  /* 0x0000007f00007812 */ /* 0x002fc400078ec0ff */
[----:B---3--:R-:W-:Y:S02]  /*0090*/  SHF.R.S32.HI R2, RZ, 0x18, R3 ;  /* 0x00000018ff027819 */ /* 0x008fe40000011403 */
[----:B------:R-:W-:Y:S02]  /*00a0*/  LEA R0, R3, R0, 0x7 ;  /* 0x0000000003007211 */ /* 0x000fe400078e38ff */
[----:B------:R-:W-:-:S04]  /*00b0*/  SGXT R3, R2, 0x1 ;  /* 0x000000010203781a */ /* 0x000fc80000000200 */
[----:B------:R-:W-:-:S04]  /*00c0*/  LEA.HI R3, R3, R0, RZ, 0x6 ;  /* 0x0000000003037211 */ /* 0x000fc800078f30ff */
[----:B------:R-:W-:-:S04]  /*00d0*/  SHF.R.S32.HI R3, RZ, 0x6, R3 ;  /* 0x00000006ff037819 */ /* 0x000fc80000011403 */
[----:B------:R-:W-:-:S04]  /*00e0*/  LEA.HI R2, R3, R3, RZ, 0x7 ;  /* 0x0000000303027211 */ /* 0x000fc800078f38ff */
[----:B------:R-:W-:-:S04]  /*00f0*/  LOP3.LUT R2, R2, 0xffffff80, RZ, 0xc0, !PT ;  /* 0xffffff8002027812 */ /* 0x000fc800078ec0ff */
[----:B------:R-:W-:Y:S02]  /*0100*/  IADD3 R13, R3, -R2, RZ ;  /* 0x80000002030d7210 */ /* 0x000fe40007ffe0ff */
[----:B------:R-:W1:Y:S03]  /*0110*/  LDC.64 R2, c[0x0][0x210] ;  /* 0x00008400ff027b82 */ /* 0x000e660000000a00 */
[----:B--2---:R-:W-:-:S06]  /*0120*/  IMAD.WIDE R6, R13, 0x4, R6 ;  /* 0x000000040d067825 */ /* 0x004fcc00078e0206 */
[----:B------:R-:W2:Y:S01]  /*0130*/  LDG.E.EL R6, desc[UR4][R6.64] ;  /* 0x0000000406067981 */ /* 0x000ea2000c2e1900 */
[----:B----4-:R-:W-:-:S04]  /*0140*/  IMAD.WIDE R4, R13, 0x4, R4 ;  /* 0x000000040d047825 */ /* 0x010fc800078e0204 */
[C---:B-----5:R-:W-:Y:S02]  /*0150*/  IMAD.WIDE R8, R13.reuse, 0x4, R8 ;  /* 0x000000040d087825 */ /* 0x060fe400078e0208 */
[----:B------:R3:W4:Y:S02]  /*0160*/  LDG.E.EL R5, desc[UR4][R4.64] ;  /* 0x0000000404057981 */ /* 0x000724000c2e1900 */
[----:B0-----:R-:W-:Y:S02]  /*0170*/  IMAD.WIDE R10, R13, 0x4, R10 ;  /* 0x000000040d0a7825 */ /* 0x001fe400078e020a */
[----:B------:R-:W5:Y:S02]  /*0180*/  LDG.E.EL R8, desc[UR4][R8.64] ;  /* 0x0000000408087981 */ /* 0x000f64000c2e1900 */
[C---:B-1----:R-:W-:Y:S02]  /*0190*/  IMAD.WIDE R2, R0.reuse, 0x4, R2 ;  /* 0x0000000400027825 */ /* 0x042fe400078e0202 */
[----:B------:R-:W5:Y:S04]  /*01a0*/  LDG.E.EL R11, desc[UR4][R10.64] ;  /* 0x000000040a0b7981 */ /* 0x000f68000c2e1900 */
[----:B------:R0:W4:Y:S01]  /*01b0*/  LDG.E R12, desc[UR4][R2.64] ;  /* 0x00000004020c7981 */ /* 0x000122000c1e1900 */
[----:B---3--:R-:W-:Y:S01]  /*01c0*/  HFMA2.MMA R4, -RZ, RZ, 1.625, 0 ;  /* 0x3e800000ff047435 */ /* 0x008fe200000001ff */
[----:B0-----:R-:W0:Y:S02]  /*01d0*/  LDC.64 R2, c[0x0][0x238] ;  /* 0x00008e00ff027b82 */ /* 0x001e240000000a00 */
[----:B0-----:R-:W-:-:S04]  /*01e0*/  IMAD.WIDE R2, R0, 0x4, R2 ;  /* 0x0000000400027825 */ /* 0x001fc800078e0202 */
[----:B--2---:R-:W-:-:S04]  /*01f0*/  FADD R6, R6, 9.9999997473787516356e-06 ;  /* 0x3727c5ac06067421 */ /* 0x004fc80000000000 */
[----:B------:R-:W0:Y:S02]  /*0200*/  MUFU.SQRT R7, R6 ;  /* 0x0000000600077308 */ /* 0x000e240000002000 */
[C---:B0-----:R-:W-:Y:S02]  /*0210*/  FSETP.GT.AND P0, PT, R7.reuse, 8.50705917302346158658e+37, PT ;  /* 0x7e8000000700780b */ /* 0x041fe40003f04000 */
[----:B------:R-:W-:-:S11]  /*0220*/  FSETP.GEU.AND P1, PT, R7, 1.175494350822287508e-38, PT ;  /* 0x008000000700780b */ /* 0x000fd60003f2e000 */
[----:B------:R-:W-:-:S04]  /*0230*/  @P0 FMUL R7, R7, 0.25 ;  /* 0x3e80000007070820 */ /* 0x000fc80000400000 */
[----:B------:R-:W-:-:S06]  /*0240*/  @!P1 FMUL R7, R7, 16777216 ;  /* 0x4b80000007079820 */ /* 0x000fcc0000400000 */
[----:B------:R-:W0:Y:S01]  /*0250*/  MUFU.RCP R7, R7 ;  /* 0x0000000700077308 */ /* 0x000e220000001000 */
[----:B------:R-:W-:Y:S01]  /*0260*/  FSEL R4, R4, 1, P0 ;  /* 0x3f80000004047808 */ /* 0x000fe20000000000 */
[----:B----4-:R-:W-:-:S04]  /*0270*/  FADD R5, R12, -R5 ;  /* 0x800000050c057221 */ /* 0x010fc80000000000 */
[----:B------:R-:W-:-:S04]  /*0280*/  @!P1 FMUL R4, R4, 16777216 ;  /* 0x4b80000004049820 */ /* 0x000fc80000400000 */
[----:B0-----:R-:W-:-:S04]  /*0290*/  FMUL R4, R7, R4 ;  /* 0x0000000407047220 */ /* 0x001fc80000400000 */
[----:B------:R-:W-:-:S04]  /*02a0*/  FMUL R4, R5, R4 ;  /* 0x0000000405047220 */ /* 0x000fc80000400000 */
[----:B-----5:R-:W-:-:S05]  /*02b0*/  FFMA R11, R8, R4, R11 ;  /* 0x00000004080b7223 */ /* 0x020fca000000000b */
[----:B------:R-:W-:Y:S01]  /*02c0*/  STG.E desc[UR4][R2.64], R11 ;  /* 0x0000000b02007986 */ /* 0x000fe2000c101904 */
[----:B------:R-:W-:Y:S05]  /*02d0*/  EXIT ;  /* 0x000000000000794d */ /* 0x000fea0003800000 */
.L_x_0:
[----:B------:R-:W-:-:S00]  /*02e0*/  BRA `(.L_x_0) ;  /* 0xfffffffc00fc7947 */ /* 0x000fc0000383ffff */
[----:B------:R-:W-:-:S00]  /*02f0*/  NOP ;  /* 0x0000000000007918 */ /* 0x000fc00000000000 */
        /* <DEDUP_REMOVED lines=8> */
.L_x_1:


//--------------------- .nv.global.init           --------------------------
	.section	.nv.global.init,"aw",@progbits
.nv.global.init:
	.type		_$_str,@object
	.size		_$_str,(_$_str_$_2 - _$_str)
_$_str:
        /*0000*/ 	.byte	0x5f, 0x5f, 0x43, 0x55, 0x44, 0x41, 0x5f, 0x46, 0x54, 0x5a, 0x00
	.type		_$_str_$_2,@object
	.size		_$_str_$_2,(.L_1 - _$_str_$_2)
_$_str_$_2:
        /*000b*/ 	.byte	0x5f, 0x5f, 0x43, 0x55, 0x44, 0x41, 0x5f, 0x50, 0x52, 0x45, 0x43, 0x5f, 0x53, 0x51, 0x52, 0x54
        /*001b*/ 	.byte	0x00
.L_1:


//--------------------- .nv.constant0.triton_poi_fused__native_batch_norm_legit_no_training_2 --------------------------
	.section	.nv.constant0.triton_poi_fused__native_batch_norm_legit_no_training_2,"a",@progbits
	.sectionflags	@""
	.align	4
.nv.constant0.triton_poi_fused__native_batch_norm_legit_no_training_2:
	.zero		580
